//
// Generated by NVIDIA NVVM Compiler
//
// Compiler Build ID: CL-36424714
// Cuda compilation tools, release 13.0, V13.0.88
// Based on NVVM 20.0.0
//

.version 9.0
.target sm_100
.address_size 64

	// .globl	_Z13calculateNextPdS_y

.visible .entry _Z13calculateNextPdS_y(
	.param .u64 .ptr .align 1 _Z13calculateNextPdS_y_param_0,
	.param .u64 .ptr .align 1 _Z13calculateNextPdS_y_param_1,
	.param .u64 _Z13calculateNextPdS_y_param_2
)
{
	.reg .pred 	%p<4>;
	.reg .b32 	%r<6>;
	.reg .b64 	%rd<14>;
	.reg .b64 	%fd<13>;

	ld.param.u64 	%rd5, [_Z13calculateNextPdS_y_param_0];
	ld.param.u64 	%rd6, [_Z13calculateNextPdS_y_param_1];
	ld.param.u64 	%rd4, [_Z13calculateNextPdS_y_param_2];
	cvta.to.global.u64 	%rd1, %rd6;
	cvta.to.global.u64 	%rd2, %rd5;
	mov.u32 	%r1, %ctaid.x;
	shl.b32 	%r2, %r1, 8;
	mov.u32 	%r3, %tid.x;
	add.s32 	%r4, %r2, %r3;
	cvt.s64.s32 	%rd3, %r4;
	setp.le.u64 	%p1, %rd4, %rd3;
	@%p1 bra 	$L__BB0_6;
	cvt.u32.u64 	%r5, %rd3;
	setp.ne.s32 	%p2, %r5, 0;
	@%p2 bra 	$L__BB0_3;
	ld.global.f64 	%fd9, [%rd2];
	ld.global.f64 	%fd10, [%rd2+8];
	add.f64 	%fd11, %fd9, %fd10;
	mul.f64 	%fd12, %fd11, 0d3FE0000000000000;
	st.global.f64 	[%rd1], %fd12;
	bra.uni 	$L__BB0_6;
$L__BB0_3:
	add.s64 	%rd7, %rd4, -1;
	setp.ne.s64 	%p3, %rd7, %rd3;
	@%p3 bra 	$L__BB0_5;
	shl.b64 	%rd11, %rd3, 3;
	add.s64 	%rd12, %rd2, %rd11;
	ld.global.f64 	%fd5, [%rd12+-8];
	ld.global.f64 	%fd6, [%rd12];
	add.f64 	%fd7, %fd5, %fd6;
	mul.f64 	%fd8, %fd7, 0d3FE0000000000000;
	add.s64 	%rd13, %rd1, %rd11;
	st.global.f64 	[%rd13], %fd8;
	bra.uni 	$L__BB0_6;
$L__BB0_5:
	shl.b64 	%rd8, %rd3, 3;
	add.s64 	%rd9, %rd2, %rd8;
	ld.global.f64 	%fd1, [%rd9+-8];
	ld.global.f64 	%fd2, [%rd9+8];
	add.f64 	%fd3, %fd1, %fd2;
	mul.f64 	%fd4, %fd3, 0d3FE0000000000000;
	add.s64 	%rd10, %rd1, %rd8;
	st.global.f64 	[%rd10], %fd4;
$L__BB0_6:
	ret;

}
	// .globl	_Z15initializeArrayPdyiPKyPKd
.visible .entry _Z15initializeArrayPdyiPKyPKd(
	.param .u64 .ptr .align 1 _Z15initializeArrayPdyiPKyPKd_param_0,
	.param .u64 _Z15initializeArrayPdyiPKyPKd_param_1,
	.param .u32 _Z15initializeArrayPdyiPKyPKd_param_2,
	.param .u64 .ptr .align 1 _Z15initializeArrayPdyiPKyPKd_param_3,
	.param .u64 .ptr .align 1 _Z15initializeArrayPdyiPKyPKd_param_4
)
{
	.reg .pred 	%p<5>;
	.reg .b32 	%r<10>;
	.reg .b64 	%rd<17>;
	.reg .b64 	%fd<2>;

	ld.param.u64 	%rd4, [_Z15initializeArrayPdyiPKyPKd_param_0];
	ld.param.u64 	%rd7, [_Z15initializeArrayPdyiPKyPKd_param_1];
	ld.param.u32 	%r3, [_Z15initializeArrayPdyiPKyPKd_param_2];
	ld.param.u64 	%rd5, [_Z15initializeArrayPdyiPKyPKd_param_3];
	ld.param.u64 	%rd6, [_Z15initializeArrayPdyiPKyPKd_param_4];
	mov.u32 	%r4, %ctaid.x;
	shl.b32 	%r5, %r4, 8;
	mov.u32 	%r6, %tid.x;
	add.s32 	%r7, %r5, %r6;
	cvt.s64.s32 	%rd1, %r7;
	setp.le.u64 	%p1, %rd7, %rd1;
	@%p1 bra 	$L__BB1_6;
	cvta.to.global.u64 	%rd8, %rd4;
	shl.b64 	%rd9, %rd1, 3;
	add.s64 	%rd2, %rd8, %rd9;
	mov.b64 	%rd10, 0;
	st.global.u64 	[%rd2], %rd10;
	setp.lt.s32 	%p2, %r3, 1;
	@%p2 bra 	$L__BB1_6;
	cvta.to.global.u64 	%rd3, %rd5;
	mov.b32 	%r9, 0;
	bra.uni 	$L__BB1_4;
$L__BB1_3:
	add.s32 	%r9, %r9, 1;
	setp.eq.s32 	%p4, %r9, %r3;
	@%p4 bra 	$L__BB1_6;
$L__BB1_4:
	mul.wide.u32 	%rd11, %r9, 8;
	add.s64 	%rd12, %rd3, %rd11;
	ld.global.u64 	%rd13, [%rd12];
	setp.ne.s64 	%p3, %rd13, %rd1;
	@%p3 bra 	$L__BB1_3;
	cvta.to.global.u64 	%rd14, %rd6;
	add.s64 	%rd16, %rd14, %rd11;
	ld.global.f64 	%fd1, [%rd16];
	st.global.f64 	[%rd2], %fd1;
$L__BB1_6:
	ret;

}


// ===== COMPILED SASS (sm_100) =====

	.target	sm_100

	.elftype	@"ET_EXEC"


//--------------------- .note.nv.tkinfo           --------------------------
	.section	.note.nv.tkinfo,"",@"SHT_NOTE"
	.sectionflags	@"SHF_NOTE_NV_TKINFO"
	.tkinfo
        /*0018*/ 	.word	0x00000002
        /*0030*/ 	.string	""
        /*0030*/ 	.string	"ptxas"
        /*0030*/ 	.string	"Cuda compilation tools, release 13.0, V13.0.88"
        /*0030*/ 	.string	"Build cuda_13.0.r13.0/compiler.36424714_0"
        /*0030*/ 	.string	"-arch sm_100 -m 64 "



//--------------------- .note.nv.cuinfo           --------------------------
	.section	.note.nv.cuinfo,"",@"SHT_NOTE"
	.sectionflags	@"SHF_NOTE_NV_CUINFO"
        /*0018*/ 	.short	0x0002
        /*001a*/ 	.short	0x0064
        /*001c*/ 	.short	0x0082
	.zero		2


//--------------------- .nv.info                  --------------------------
	.section	.nv.info,"",@"SHT_CUDA_INFO"
	.align	4


	//----- nvinfo : EIATTR_REGCOUNT
	.align		4
        /*0000*/ 	.byte	0x04, 0x2f
        /*0002*/ 	.short	(.L_1 - .L_0)
	.align		4
.L_0:
        /*0004*/ 	.word	index@(_Z13calculateNextPdS_y)
        /*0008*/ 	.word	0x0000000c


	//----- nvinfo : EIATTR_FRAME_SIZE
	.align		4
.L_1:
        /*000c*/ 	.byte	0x04, 0x11
        /*000e*/ 	.short	(.L_3 - .L_2)
	.align		4
.L_2:
        /*0010*/ 	.word	index@(_Z13calculateNextPdS_y)
        /*0014*/ 	.word	0x00000000


	//----- nvinfo : EIATTR_REGCOUNT
	.align		4
.L_3:
        /*0018*/ 	.byte	0x04, 0x2f
        /*001a*/ 	.short	(.L_5 - .L_4)
	.align		4
.L_4:
        /*001c*/ 	.word	index@(_Z15initializeArrayPdyiPKyPKd)
        /*0020*/ 	.word	0x0000000e


	//----- nvinfo : EIATTR_FRAME_SIZE
	.align		4
.L_5:
        /*0024*/ 	.byte	0x04, 0x11
        /*0026*/ 	.short	(.L_7 - .L_6)
	.align		4
.L_6:
        /*0028*/ 	.word	index@(_Z15initializeArrayPdyiPKyPKd)
        /*002c*/ 	.word	0x00000000


	//----- nvinfo : EIATTR_MIN_STACK_SIZE
	.align		4
.L_7:
        /*0030*/ 	.byte	0x04, 0x12
        /*0032*/ 	.short	(.L_9 - .L_8)
	.align		4
.L_8:
        /*0034*/ 	.word	index@(_Z15initializeArrayPdyiPKyPKd)
        /*0038*/ 	.word	0x00000000


	//----- nvinfo : EIATTR_MIN_STACK_SIZE
	.align		4
.L_9:
        /*003c*/ 	.byte	0x04, 0x12
        /*003e*/ 	.short	(.L_11 - .L_10)
	.align		4
.L_10:
        /*0040*/ 	.word	index@(_Z13calculateNextPdS_y)
        /*0044*/ 	.word	0x00000000
.L_11:


//--------------------- .nv.compat                --------------------------
	.section	.nv.compat,"",@"SHT_CUDA_COMPAT_INFO"
	.align	4
        /*0000*/ 	.byte	0x02, 0x09, 0x00, 0x00, 0x02, 0x02, 0x01, 0x00, 0x02, 0x05, 0x05, 0x00, 0x03, 0x07, 0x01, 0x01
        /*0010*/ 	.byte	0x02, 0x03, 0x00, 0x00, 0x02, 0x06, 0x01, 0x00, 0x04, 0x0b, 0x08, 0x00, 0x01, 0x00, 0x00, 0x00
        /*0020*/ 	.byte	0x00, 0x00, 0x00, 0x00


//--------------------- .nv.info._Z15initializeArrayPdyiPKyPKd --------------------------
	.section	.nv.info._Z15initializeArrayPdyiPKyPKd,"",@"SHT_CUDA_INFO"
	.sectionflags	@""
	.align	4


	//----- nvinfo : EIATTR_CUDA_API_VERSION
	.align		4
        /*0000*/ 	.byte	0x04, 0x37
        /*0002*/ 	.short	(.L_13 - .L_12)
.L_12:
        /*0004*/ 	.word	0x00000082


	//----- nvinfo : EIATTR_KPARAM_INFO
	.align		4
.L_13:
        /*0008*/ 	.byte	0x04, 0x17
        /*000a*/ 	.short	(.L_15 - .L_14)
.L_14:
        /*000c*/ 	.word	0x00000000
        /*0010*/ 	.short	0x0004
        /*0012*/ 	.short	0x0020
        /*0014*/ 	.byte	0x00, 0xf5, 0x21, 0x00


	//----- nvinfo : EIATTR_KPARAM_INFO
	.align		4
.L_15:
        /*0018*/ 	.byte	0x04, 0x17
        /*001a*/ 	.short	(.L_17 - .L_16)
.L_16:
        /*001c*/ 	.word	0x00000000
        /*0020*/ 	.short	0x0003
        /*0022*/ 	.short	0x0018
        /*0024*/ 	.byte	0x00, 0xf5, 0x21, 0x00


	//----- nvinfo : EIATTR_KPARAM_INFO
	.align		4
.L_17:
        /*0028*/ 	.byte	0x04, 0x17
        /*002a*/ 	.short	(.L_19 - .L_18)
.L_18:
        /*002c*/ 	.word	0x00000000
        /*0030*/ 	.short	0x0002
        /*0032*/ 	.short	0x0010
        /*0034*/ 	.byte	0x00, 0xf0, 0x11, 0x00


	//----- nvinfo : EIATTR_KPARAM_INFO
	.align		4
.L_19:
        /*0038*/ 	.byte	0x04, 0x17
        /*003a*/ 	.short	(.L_21 - .L_20)
.L_20:
        /*003c*/ 	.word	0x00000000
        /*0040*/ 	.short	0x0001
        /*0042*/ 	.short	0x0008
        /*0044*/ 	.byte	0x00, 0xf0, 0x21, 0x00


	//----- nvinfo : EIATTR_KPARAM_INFO
	.align		4
.L_21:
        /*0048*/ 	.byte	0x04, 0x17
        /*004a*/ 	.short	(.L_23 - .L_22)
.L_22:
        /*004c*/ 	.word	0x00000000
        /*0050*/ 	.short	0x0000
        /*0052*/ 	.short	0x0000
        /*0054*/ 	.byte	0x00, 0xf5, 0x21, 0x00


	//----- nvinfo : EIATTR_SPARSE_MMA_MASK
	.align		4
.L_23:
        /*0058*/ 	.byte	0x03, 0x50
        /*005a*/ 	.short	0x0000


	//----- nvinfo : EIATTR_MAXREG_COUNT
	.align		4
        /*005c*/ 	.byte	0x03, 0x1b
        /*005e*/ 	.short	0x00ff


	//----- nvinfo : EIATTR_MERCURY_ISA_VERSION
	.align		4
        /*0060*/ 	.byte	0x03, 0x5f
        /*0062*/ 	.short	0x0101


	//----- nvinfo : EIATTR_VRC_CTA_INIT_COUNT
	.align		4
        /*0064*/ 	.byte	0x02, 0x4a
	.zero		1
	.zero		1


	//----- nvinfo : EIATTR_EXIT_INSTR_OFFSETS
	.align		4
        /*0068*/ 	.byte	0x04, 0x1c
        /*006a*/ 	.short	(.L_25 - .L_24)


	//   ....[0]....
.L_24:
        /*006c*/ 	.word	0x00000080


	//   ....[1]....
        /*0070*/ 	.word	0x00000100


	//   ....[2]....
        /*0074*/ 	.word	0x000001f0


	//   ....[3]....
        /*0078*/ 	.word	0x000002f0


	//----- nvinfo : EIATTR_CRS_STACK_SIZE
	.align		4
.L_25:
        /*007c*/ 	.byte	0x04, 0x1e
        /*007e*/ 	.short	(.L_27 - .L_26)
.L_26:
        /*0080*/ 	.word	0x00000000


	//----- nvinfo : EIATTR_CBANK_PARAM_SIZE
	.align		4
.L_27:
        /*0084*/ 	.byte	0x03, 0x19
        /*0086*/ 	.short	0x0028


	//----- nvinfo : EIATTR_PARAM_CBANK
	.align		4
        /*0088*/ 	.byte	0x04, 0x0a
        /*008a*/ 	.short	(.L_29 - .L_28)
	.align		4
.L_28:
        /*008c*/ 	.word	index@(.nv.constant0._Z15initializeArrayPdyiPKyPKd)
        /*0090*/ 	.short	0x0380
        /*0092*/ 	.short	0x0028


	//----- nvinfo : EIATTR_SW_WAR
	.align		4
.L_29:
        /*0094*/ 	.byte	0x04, 0x36
        /*0096*/ 	.short	(.L_31 - .L_30)
.L_30:
        /*0098*/ 	.word	0x00000008
.L_31:


//--------------------- .nv.info._Z13calculateNextPdS_y --------------------------
	.section	.nv.info._Z13calculateNextPdS_y,"",@"SHT_CUDA_INFO"
	.sectionflags	@""
	.align	4


	//----- nvinfo : EIATTR_CUDA_API_VERSION
	.align		4
        /*0000*/ 	.byte	0x04, 0x37
        /*0002*/ 	.short	(.L_33 - .L_32)
.L_32:
        /*0004*/ 	.word	0x00000082


	//----- nvinfo : EIATTR_KPARAM_INFO
	.align		4
.L_33:
        /*0008*/ 	.byte	0x04, 0x17
        /*000a*/ 	.short	(.L_35 - .L_34)
.L_34:
        /*000c*/ 	.word	0x00000000
        /*0010*/ 	.short	0x0002
        /*0012*/ 	.short	0x0010
        /*0014*/ 	.byte	0x00, 0xf0, 0x21, 0x00


	//----- nvinfo : EIATTR_KPARAM_INFO
	.align		4
.L_35:
        /*0018*/ 	.byte	0x04, 0x17
        /*001a*/ 	.short	(.L_37 - .L_36)
.L_36:
        /*001c*/ 	.word	0x00000000
        /*0020*/ 	.short	0x0001
        /*0022*/ 	.short	0x0008
        /*0024*/ 	.byte	0x00, 0xf5, 0x21, 0x00


	//----- nvinfo : EIATTR_KPARAM_INFO
	.align		4
.L_37:
        /*0028*/ 	.byte	0x04, 0x17
        /*002a*/ 	.short	(.L_39 - .L_38)
.L_38:
        /*002c*/ 	.word	0x00000000
        /*0030*/ 	.short	0x0000
        /*0032*/ 	.short	0x0000
        /*0034*/ 	.byte	0x00, 0xf5, 0x21, 0x00


	//----- nvinfo : EIATTR_SPARSE_MMA_MASK
	.align		4
.L_39:
        /*0038*/ 	.byte	0x03, 0x50
        /*003a*/ 	.short	0x0000


	//----- nvinfo : EIATTR_MAXREG_COUNT
	.align		4
        /*003c*/ 	.byte	0x03, 0x1b
        /*003e*/ 	.short	0x00ff


	//----- nvinfo : EIATTR_MERCURY_ISA_VERSION
	.align		4
        /*0040*/ 	.byte	0x03, 0x5f
        /*0042*/ 	.short	0x0101


	//----- nvinfo : EIATTR_VRC_CTA_INIT_COUNT
	.align		4
        /*0044*/ 	.byte	0x02, 0x4a
	.zero		1
	.zero		1


	//----- nvinfo : EIATTR_EXIT_INSTR_OFFSETS
	.align		4
        /*0048*/ 	.byte	0x04, 0x1c
        /*004a*/ 	.short	(.L_41 - .L_40)


	//   ....[0]....
.L_40:
        /*004c*/ 	.word	0x00000080


	//   ....[1]....
        /*0050*/ 	.word	0x00000130


	//   ....[2]....
        /*0054*/ 	.word	0x00000250


	//   ....[3]....
        /*0058*/ 	.word	0x00000320


	//----- nvinfo : EIATTR_CRS_STACK_SIZE
	.align		4
.L_41:
        /*005c*/ 	.byte	0x04, 0x1e
        /*005e*/ 	.short	(.L_43 - .L_42)
.L_42:
        /*0060*/ 	.word	0x00000000


	//----- nvinfo : EIATTR_CBANK_PARAM_SIZE
	.align		4
.L_43:
        /*0064*/ 	.byte	0x03, 0x19
        /*0066*/ 	.short	0x0018


	//----- nvinfo : EIATTR_PARAM_CBANK
	.align		4
        /*0068*/ 	.byte	0x04, 0x0a
        /*006a*/ 	.short	(.L_45 - .L_44)
	.align		4
.L_44:
        /*006c*/ 	.word	index@(.nv.constant0._Z13calculateNextPdS_y)
        /*0070*/ 	.short	0x0380
        /*0072*/ 	.short	0x0018


	//----- nvinfo : EIATTR_SW_WAR
	.align		4
.L_45:
        /*0074*/ 	.byte	0x04, 0x36
        /*0076*/ 	.short	(.L_47 - .L_46)
.L_46:
        /*0078*/ 	.word	0x00000008
.L_47:


//--------------------- .nv.callgraph             --------------------------
	.section	.nv.callgraph,"",@"SHT_CUDA_CALLGRAPH"
	.align	4
	.sectionentsize	8
	.align		4
        /*0000*/ 	.word	0x00000000
	.align		4
        /*0004*/ 	.word	0xffffffff
	.align		4
        /*0008*/ 	.word	0x00000000
	.align		4
        /*000c*/ 	.word	0xfffffffe
	.align		4
        /*0010*/ 	.word	0x00000000
	.align		4
        /*0014*/ 	.word	0xfffffffd
	.align		4
        /*0018*/ 	.word	0x00000000
	.align		4
        /*001c*/ 	.word	0xfffffffc


//--------------------- .text._Z15initializeArrayPdyiPKyPKd --------------------------
	.section	.text._Z15initializeArrayPdyiPKyPKd,"ax",@progbits
	.align	128
        .global         _Z15initializeArrayPdyiPKyPKd
        .type           _Z15initializeArrayPdyiPKyPKd,@function
        .size           _Z15initializeArrayPdyiPKyPKd,(.L_x_8 - _Z15initializeArrayPdyiPKyPKd)
        .other          _Z15initializeArrayPdyiPKyPKd,@"STO_CUDA_ENTRY STV_DEFAULT"
_Z15initializeArrayPdyiPKyPKd:
.text._Z15initializeArrayPdyiPKyPKd:
[----:B------:R-:W-:Y:S01]  /*0000*/  LDC R1, c[0x0][0x37c] ;  /* 0x0000df00ff017b82 */ /* 0x000fe20000000800 */
[----:B------:R-:W0:Y:S01]  /*0010*/  S2R R9, SR_CTAID.X ;  /* 0x0000000000097919 */ /* 0x000e220000002500 */
[----:B------:R-:W1:Y:S01]  /*0020*/  LDCU.64 UR4, c[0x0][0x388] ;  /* 0x00007100ff0477ac */ /* 0x000e620008000a00 */
[----:B------:R-:W0:Y:S02]  /*0030*/  S2R R0, SR_TID.X ;  /* 0x0000000000007919 */ /* 0x000e240000002100 */
[----:B0-----:R-:W-:-:S05]  /*0040*/  IMAD R9, R9, 0x100, R0 ;  /* 0x0000010009097824 */ /* 0x001fca00078e0200 */
[----:B-1----:R-:W-:Y:S02]  /*0050*/  ISETP.GE.U32.AND P0, PT, R9, UR4, PT ;  /* 0x0000000409007c0c */ /* 0x002fe4000bf06070 */
[----:B------:R-:W-:-:S04]  /*0060*/  SHF.R.S32.HI R11, RZ, 0x1f, R9 ;  /* 0x0000001fff0b7819 */ /* 0x000fc80000011409 */
[----:B------:R-:W-:-:S13]  /*0070*/  ISETP.GE.U32.AND.EX P0, PT, R11, UR5, PT, P0 ;  /* 0x000000050b007c0c */ /* 0x000fda000bf06100 */
[----:B------:R-:W-:Y:S05]  /*0080*/  @P0 EXIT ;  /* 0x000000000000094d */ /* 0x000fea0003800000 */
[----:B------:R-:W0:Y:S01]  /*0090*/  LDC R0, c[0x0][0x390] ;  /* 0x0000e400ff007b82 */ /* 0x000e220000000800 */
[----:B------:R-:W1:Y:S01]  /*00a0*/  LDCU.64 UR6, c[0x0][0x380] ;  /* 0x00007000ff0677ac */ /* 0x000e620008000a00 */
[----:B------:R-:W2:Y:S01]  /*00b0*/  LDCU.64 UR4, c[0x0][0x358] ;  /* 0x00006b00ff0477ac */ /* 0x000ea20008000a00 */
[----:B-1----:R-:W-:-:S04]  /*00c0*/  LEA R2, P1, R9, UR6, 0x3 ;  /* 0x0000000609027c11 */ /* 0x002fc8000f8218ff */
[----:B------:R-:W-:Y:S02]  /*00d0*/  LEA.HI.X R3, R9, UR7, R11, 0x3, P1 ;  /* 0x0000000709037c11 */ /* 0x000fe400088f1c0b */
[----:B0-----:R-:W-:-:S03]  /*00e0*/  ISETP.GE.AND P0, PT, R0, 0x1, PT ;  /* 0x000000010000780c */ /* 0x001fc60003f06270 */
[----:B--2---:R0:W-:Y:S10]  /*00f0*/  STG.E.64 desc[UR4][R2.64], RZ ;  /* 0x000000ff02007986 */ /* 0x0041f4000c101b04 */
[----:B0-----:R-:W-:Y:S05]  /*0100*/  @!P0 EXIT ;  /* 0x000000000000894d */ /* 0x001fea0003800000 */
[----:B------:R-:W0:Y:S01]  /*0110*/  LDC.64 R4, c[0x0][0x398] ;  /* 0x0000e600ff047b82 */ /* 0x000e220000000a00 */
[----:B------:R-:W1:Y:S01]  /*0120*/  LDCU UR10, c[0x0][0x390] ;  /* 0x00007200ff0a77ac */ /* 0x000e620008000800 */
[----:B------:R-:W2:Y:S01]  /*0130*/  LDCU.64 UR6, c[0x0][0x398] ;  /* 0x00007300ff0677ac */ /* 0x000ea20008000a00 */
[----:B0-----:R-:W3:Y:S01]  /*0140*/  LDG.E.64 R4, desc[UR4][R4.64] ;  /* 0x0000000404047981 */ /* 0x001ee2000c1e1b00 */
[----:B------:R-:W-:Y:S01]  /*0150*/  BSSY.RECONVERGENT B0, `(.L_x_0) ;  /* 0x0000014000007945 */ /* 0x000fe20003800200 */
[----:B------:R-:W-:Y:S01]  /*0160*/  IMAD.MOV.U32 R0, RZ, RZ, RZ ;  /* 0x000000ffff007224 */ /* 0x000fe200078e00ff */
[----:B---3--:R-:W-:Y:S01]  /*0170*/  ISETP.NE.U32.AND P0, PT, R4, R9, PT ;  /* 0x000000090400720c */ /* 0x008fe20003f05070 */
[----:B------:R-:W-:-:S03]  /*0180*/  IMAD.MOV.U32 R4, RZ, RZ, RZ ;  /* 0x000000ffff047224 */ /* 0x000fc600078e00ff */
[----:B------:R-:W-:-:S13]  /*0190*/  ISETP.NE.AND.EX P0, PT, R5, R11, PT, P0 ;  /* 0x0000000b0500720c */ /* 0x000fda0003f05300 */
[----:B-12---:R-:W-:Y:S05]  /*01a0*/  @!P0 BRA `(.L_x_1) ;  /* 0x0000000000388947 */ /* 0x006fea0003800000 */
[----:B------:R-:W-:Y:S01]  /*01b0*/  BSSY.RECONVERGENT B1, `(.L_x_2) ;  /* 0x000000c000017945 */ /* 0x000fe20003800200 */
[----:B------:R-:W-:-:S07]  /*01c0*/  IMAD.MOV.U32 R0, RZ, RZ, RZ ;  /* 0x000000ffff007224 */ /* 0x000fce00078e00ff */
.L_x_3:
[----:B------:R-:W-:-:S05]  /*01d0*/  VIADD R0, R0, 0x1 ;  /* 0x0000000100007836 */ /* 0x000fca0000000000 */
[----:B------:R-:W-:-:S13]  /*01e0*/  ISETP.NE.AND P0, PT, R0, UR10, PT ;  /* 0x0000000a00007c0c */ /* 0x000fda000bf05270 */
[----:B------:R-:W-:Y:S05]  /*01f0*/  @!P0 EXIT ;  /* 0x000000000000894d */ /* 0x000fea0003800000 */
[----:B------:R-:W-:-:S03]  /*0200*/  IMAD.WIDE.U32 R4, R0, 0x8, RZ ;  /* 0x0000000800047825 */ /* 0x000fc600078e00ff */
[----:B------:R-:W-:-:S04]  /*0210*/  IADD3 R6, P0, PT, R4, UR6, RZ ;  /* 0x0000000604067c10 */ /* 0x000fc8000ff1e0ff */
[----:B------:R-:W-:-:S06]  /*0220*/  IADD3.X R7, PT, PT, R5, UR7, RZ, P0, !PT ;  /* 0x0000000705077c10 */ /* 0x000fcc00087fe4ff */
[----:B------:R-:W2:Y:S02]  /*0230*/  LDG.E.64 R6, desc[UR4][R6.64] ;  /* 0x0000000406067981 */ /* 0x000ea4000c1e1b00 */
[----:B--2---:R-:W-:-:S04]  /*0240*/  ISETP.NE.U32.AND P0, PT, R6, R9, PT ;  /* 0x000000090600720c */ /* 0x004fc80003f05070 */
[----:B------:R-:W-:-:S13]  /*0250*/  ISETP.NE.AND.EX P0, PT, R7, R11, PT, P0 ;  /* 0x0000000b0700720c */ /* 0x000fda0003f05300 */
[----:B------:R-:W-:Y:S05]  /*0260*/  @P0 BRA `(.L_x_3) ;  /* 0xfffffffc00d80947 */ /* 0x000fea000383ffff */
[----:B------:R-:W-:Y:S05]  /*0270*/  BSYNC.RECONVERGENT B1 ;  /* 0x0000000000017941 */ /* 0x000fea0003800200 */
.L_x_2:
[----:B------:R-:W-:-:S07]  /*0280*/  IMAD.MOV.U32 R0, RZ, RZ, R5 ;  /* 0x000000ffff007224 */ /* 0x000fce00078e0005 */
.L_x_1:
[----:B------:R-:W-:Y:S05]  /*0290*/  BSYNC.RECONVERGENT B0 ;  /* 0x0000000000007941 */ /* 0x000fea0003800200 */
.L_x_0:
[----:B------:R-:W0:Y:S02]  /*02a0*/  LDCU.64 UR8, c[0x0][0x3a0] ;  /* 0x00007400ff0877ac */ /* 0x000e240008000a00 */
[----:B0-----:R-:W-:-:S04]  /*02b0*/  IADD3 R4, P0, PT, R4, UR8, RZ ;  /* 0x0000000804047c10 */ /* 0x001fc8000ff1e0ff */
[----:B------:R-:W-:-:S06]  /*02c0*/  IADD3.X R5, PT, PT, R0, UR9, RZ, P0, !PT ;  /* 0x0000000900057c10 */ /* 0x000fcc00087fe4ff */
[----:B------:R-:W2:Y:S04]  /*02d0*/  LDG.E.64 R4, desc[UR4][R4.64] ;  /* 0x0000000404047981 */ /* 0x000ea8000c1e1b00 */
[----:B--2---:R-:W-:Y:S01]  /*02e0*/  STG.E.64 desc[UR4][R2.64], R4 ;  /* 0x0000000402007986 */ /* 0x004fe2000c101b04 */
[----:B------:R-:W-:Y:S05]  /*02f0*/  EXIT ;  /* 0x000000000000794d */ /* 0x000fea0003800000 */
.L_x_4:
[----:B------:R-:W-:-:S00]  /*0300*/  BRA `(.L_x_4) ;  /* 0xfffffffc00fc7947 */ /* 0x000fc0000383ffff */
[----:B------:R-:W-:-:S00]  /*0310*/  NOP ;  /* 0x0000000000007918 */ /* 0x000fc00000000000 */
        /* <DEDUP_REMOVED lines=14> */
.L_x_8:


//--------------------- .text._Z13calculateNextPdS_y --------------------------
	.section	.text._Z13calculateNextPdS_y,"ax",@progbits
	.align	128
        .global         _Z13calculateNextPdS_y
        .type           _Z13calculateNextPdS_y,@function
        .size           _Z13calculateNextPdS_y,(.L_x_9 - _Z13calculateNextPdS_y)
        .other          _Z13calculateNextPdS_y,@"STO_CUDA_ENTRY STV_DEFAULT"
_Z13calculateNextPdS_y:
.text._Z13calculateNextPdS_y:
        /* <DEDUP_REMOVED lines=9> */
[----:B------:R-:W-:Y:S01]  /*0090*/  ISETP.NE.AND P0, PT, R0, RZ, PT ;  /* 0x000000ff0000720c */ /* 0x000fe20003f05270 */
[----:B------:R-:W0:-:S12]  /*00a0*/  LDCU.64 UR4, c[0x0][0x358] ;  /* 0x00006b00ff0477ac */ /* 0x000e180008000a00 */
[----:B------:R-:W-:Y:S05]  /*00b0*/  @P0 BRA `(.L_x_5) ;  /* 0x0000000000200947 */ /* 0x000fea0003800000 */
[----:B------:R-:W0:Y:S02]  /*00c0*/  LDC.64 R2, c[0x0][0x380] ;  /* 0x0000e000ff027b82 */ /* 0x000e240000000a00 */
[----:B0-----:R-:W2:Y:S04]  /*00d0*/  LDG.E.64 R4, desc[UR4][R2.64] ;  /* 0x0000000402047981 */ /* 0x001ea8000c1e1b00 */
[----:B------:R-:W2:Y:S02]  /*00e0*/  LDG.E.64 R6, desc[UR4][R2.64+0x8] ;  /* 0x0000080402067981 */ /* 0x000ea4000c1e1b00 */
[----:B------:R-:W0:Y:S01]  /*00f0*/  LDC.64 R8, c[0x0][0x388] ;  /* 0x0000e200ff087b82 */ /* 0x000e220000000a00 */
[----:B--2---:R-:W-:-:S08]  /*0100*/  DADD R4, R4, R6 ;  /* 0x0000000004047229 */ /* 0x004fd00000000006 */
[----:B------:R-:W-:-:S07]  /*0110*/  DMUL R4, R4, 0.5 ;  /* 0x3fe0000004047828 */ /* 0x000fce0000000000 */
[----:B0-----:R-:W-:Y:S01]  /*0120*/  STG.E.64 desc[UR4][R8.64], R4 ;  /* 0x0000000408007986 */ /* 0x001fe2000c101b04 */
[----:B------:R-:W-:Y:S05]  /*0130*/  EXIT ;  /* 0x000000000000794d */ /* 0x000fea0003800000 */
.L_x_5:
[----:B------:R-:W-:-:S04]  /*0140*/  UIADD3 UR6, UP0, UPT, UR8, -0x1, URZ ;  /* 0xffffffff08067890 */ /* 0x000fc8000ff1e0ff */
[----:B------:R-:W-:Y:S02]  /*0150*/  UIADD3.X UR7, UPT, UPT, UR9, -0x1, URZ, UP0, !UPT ;  /* 0xffffffff09077890 */ /* 0x000fe400087fe4ff */
[----:B------:R-:W-:-:S04]  /*0160*/  ISETP.NE.U32.AND P0, PT, R0, UR6, PT ;  /* 0x0000000600007c0c */ /* 0x000fc8000bf05070 */
[----:B------:R-:W-:-:S13]  /*0170*/  ISETP.NE.AND.EX P0, PT, R3, UR7, PT, P0 ;  /* 0x0000000703007c0c */ /* 0x000fda000bf05300 */
[----:B------:R-:W-:Y:S05]  /*0180*/  @P0 BRA `(.L_x_6) ;  /* 0x0000000000340947 */ /* 0x000fea0003800000 */
[----:B------:R-:W1:Y:S01]  /*0190*/  LDCU.128 UR12, c[0x0][0x380] ;  /* 0x00007000ff0c77ac */ /* 0x000e620008000c00 */
[C---:B------:R-:W-:Y:S01]  /*01a0*/  IMAD.SHL.U32 R8, R0.reuse, 0x8, RZ ;  /* 0x0000000800087824 */ /* 0x040fe200078e00ff */
[----:B------:R-:W-:-:S04]  /*01b0*/  SHF.L.U64.HI R0, R0, 0x3, R3 ;  /* 0x0000000300007819 */ /* 0x000fc80000010203 */
[----:B-1----:R-:W-:-:S04]  /*01c0*/  IADD3 R2, P0, PT, R8, UR12, RZ ;  /* 0x0000000c08027c10 */ /* 0x002fc8000ff1e0ff */
[----:B------:R-:W-:-:S05]  /*01d0*/  IADD3.X R3, PT, PT, R0, UR13, RZ, P0, !PT ;  /* 0x0000000d00037c10 */ /* 0x000fca00087fe4ff */
[----:B0-----:R-:W2:Y:S04]  /*01e0*/  LDG.E.64 R4, desc[UR4][R2.64+-0x8] ;  /* 0xfffff80402047981 */ /* 0x001ea8000c1e1b00 */
[----:B------:R-:W2:Y:S02]  /*01f0*/  LDG.E.64 R6, desc[UR4][R2.64] ;  /* 0x0000000402067981 */ /* 0x000ea4000c1e1b00 */
[----:B--2---:R-:W-:Y:S01]  /*0200*/  DADD R4, R4, R6 ;  /* 0x0000000004047229 */ /* 0x004fe20000000006 */
[----:B------:R-:W-:-:S04]  /*0210*/  IADD3 R6, P0, PT, R8, UR14, RZ ;  /* 0x0000000e08067c10 */ /* 0x000fc8000ff1e0ff */
[----:B------:R-:W-:-:S03]  /*0220*/  IADD3.X R7, PT, PT, R0, UR15, RZ, P0, !PT ;  /* 0x0000000f00077c10 */ /* 0x000fc600087fe4ff */
[----:B------:R-:W-:-:S07]  /*0230*/  DMUL R4, R4, 0.5 ;  /* 0x3fe0000004047828 */ /* 0x000fce0000000000 */
[----:B------:R-:W-:Y:S01]  /*0240*/  STG.E.64 desc[UR4][R6.64], R4 ;  /* 0x0000000406007986 */ /* 0x000fe2000c101b04 */
[----:B------:R-:W-:Y:S05]  /*0250*/  EXIT ;  /* 0x000000000000794d */ /* 0x000fea0003800000 */
.L_x_6:
        /* <DEDUP_REMOVED lines=13> */
.L_x_7:
        /* <DEDUP_REMOVED lines=13> */
.L_x_9:


//--------------------- .nv.shared.reserved.0     --------------------------
	.section	.nv.shared.reserved.0,"aw",@nobits
	.weak		__nv_reservedSMEM_offset_0_alias
	.size		__nv_reservedSMEM_offset_0_alias, 0, 64
	.other		__nv_reservedSMEM_offset_0_alias,@"STO_CUDA_RESERVED_SHARED STV_DEFAULT"
__nv_reservedSMEM_offset_0_alias:
	.zero		0
	.zero		64


//--------------------- .nv.constant0._Z15initializeArrayPdyiPKyPKd --------------------------
	.section	.nv.constant0._Z15initializeArrayPdyiPKyPKd,"a",@progbits
	.sectionflags	@""
	.align	4
.nv.constant0._Z15initializeArrayPdyiPKyPKd:
	.zero		936


//--------------------- .nv.constant0._Z13calculateNextPdS_y --------------------------
	.section	.nv.constant0._Z13calculateNextPdS_y,"a",@progbits
	.sectionflags	@""
	.align	4
.nv.constant0._Z13calculateNextPdS_y:
	.zero		920


//--------------------- SYMBOLS --------------------------

	.type		.nv.reservedSmem.offset0,@object
	.size		.nv.reservedSmem.offset0,0x4
